//
// Generated by NVIDIA NVVM Compiler
//
// Compiler Build ID: CL-36424714
// Cuda compilation tools, release 13.0, V13.0.88
// Based on NVVM 20.0.0
//

.version 9.0
.target sm_100
.address_size 64

	// .globl	_Z6unrollPiS_

.visible .entry _Z6unrollPiS_(
	.param .u64 .ptr .align 1 _Z6unrollPiS__param_0,
	.param .u64 .ptr .align 1 _Z6unrollPiS__param_1
)
{
	.reg .b32 	%r<49>;
	.reg .b64 	%rd<5>;

	ld.param.u64 	%rd1, [_Z6unrollPiS__param_0];
	ld.param.u64 	%rd2, [_Z6unrollPiS__param_1];
	cvta.to.global.u64 	%rd3, %rd2;
	cvta.to.global.u64 	%rd4, %rd1;
	ld.global.u32 	%r1, [%rd3];
	shl.b32 	%r2, %r1, 1;
	ld.global.u32 	%r3, [%rd4];
	add.s32 	%r4, %r3, %r2;
	st.global.u32 	[%rd4], %r4;
	ld.global.u32 	%r5, [%rd3+4];
	shl.b32 	%r6, %r5, 1;
	ld.global.u32 	%r7, [%rd4+4];
	add.s32 	%r8, %r7, %r6;
	st.global.u32 	[%rd4+4], %r8;
	ld.global.u32 	%r9, [%rd3+8];
	shl.b32 	%r10, %r9, 1;
	ld.global.u32 	%r11, [%rd4+8];
	add.s32 	%r12, %r11, %r10;
	st.global.u32 	[%rd4+8], %r12;
	ld.global.u32 	%r13, [%rd3+12];
	shl.b32 	%r14, %r13, 1;
	ld.global.u32 	%r15, [%rd4+12];
	add.s32 	%r16, %r15, %r14;
	st.global.u32 	[%rd4+12], %r16;
	ld.global.u32 	%r17, [%rd3+16];
	shl.b32 	%r18, %r17, 1;
	ld.global.u32 	%r19, [%rd4+16];
	add.s32 	%r20, %r19, %r18;
	st.global.u32 	[%rd4+16], %r20;
	ld.global.u32 	%r21, [%rd3+20];
	shl.b32 	%r22, %r21, 1;
	ld.global.u32 	%r23, [%rd4+20];
	add.s32 	%r24, %r23, %r22;
	st.global.u32 	[%rd4+20], %r24;
	ld.global.u32 	%r25, [%rd3+24];
	shl.b32 	%r26, %r25, 1;
	ld.global.u32 	%r27, [%rd4+24];
	add.s32 	%r28, %r27, %r26;
	st.global.u32 	[%rd4+24], %r28;
	ld.global.u32 	%r29, [%rd3+28];
	shl.b32 	%r30, %r29, 1;
	ld.global.u32 	%r31, [%rd4+28];
	add.s32 	%r32, %r31, %r30;
	st.global.u32 	[%rd4+28], %r32;
	ld.global.u32 	%r33, [%rd3+32];
	shl.b32 	%r34, %r33, 1;
	ld.global.u32 	%r35, [%rd4+32];
	add.s32 	%r36, %r35, %r34;
	st.global.u32 	[%rd4+32], %r36;
	ld.global.u32 	%r37, [%rd3+36];
	shl.b32 	%r38, %r37, 1;
	ld.global.u32 	%r39, [%rd4+36];
	add.s32 	%r40, %r39, %r38;
	st.global.u32 	[%rd4+36], %r40;
	ld.global.u32 	%r41, [%rd3+40];
	shl.b32 	%r42, %r41, 1;
	ld.global.u32 	%r43, [%rd4+40];
	add.s32 	%r44, %r43, %r42;
	st.global.u32 	[%rd4+40], %r44;
	ld.global.u32 	%r45, [%rd3+44];
	shl.b32 	%r46, %r45, 1;
	ld.global.u32 	%r47, [%rd4+44];
	add.s32 	%r48, %r47, %r46;
	st.global.u32 	[%rd4+44], %r48;
	ret;

}
	// .globl	_Z10not_unrollPiS_
.visible .entry _Z10not_unrollPiS_(
	.param .u64 .ptr .align 1 _Z10not_unrollPiS__param_0,
	.param .u64 .ptr .align 1 _Z10not_unrollPiS__param_1
)
{
	.reg .b32 	%r<49>;
	.reg .b64 	%rd<5>;

	ld.param.u64 	%rd1, [_Z10not_unrollPiS__param_0];
	ld.param.u64 	%rd2, [_Z10not_unrollPiS__param_1];
	cvta.to.global.u64 	%rd3, %rd2;
	cvta.to.global.u64 	%rd4, %rd1;
	ld.global.u32 	%r1, [%rd3];
	shl.b32 	%r2, %r1, 1;
	ld.global.u32 	%r3, [%rd4];
	add.s32 	%r4, %r3, %r2;
	st.global.u32 	[%rd4], %r4;
	ld.global.u32 	%r5, [%rd3+4];
	shl.b32 	%r6, %r5, 1;
	ld.global.u32 	%r7, [%rd4+4];
	add.s32 	%r8, %r7, %r6;
	st.global.u32 	[%rd4+4], %r8;
	ld.global.u32 	%r9, [%rd3+8];
	shl.b32 	%r10, %r9, 1;
	ld.global.u32 	%r11, [%rd4+8];
	add.s32 	%r12, %r11, %r10;
	st.global.u32 	[%rd4+8], %r12;
	ld.global.u32 	%r13, [%rd3+12];
	shl.b32 	%r14, %r13, 1;
	ld.global.u32 	%r15, [%rd4+12];
	add.s32 	%r16, %r15, %r14;
	st.global.u32 	[%rd4+12], %r16;
	ld.global.u32 	%r17, [%rd3+16];
	shl.b32 	%r18, %r17, 1;
	ld.global.u32 	%r19, [%rd4+16];
	add.s32 	%r20, %r19, %r18;
	st.global.u32 	[%rd4+16], %r20;
	ld.global.u32 	%r21, [%rd3+20];
	shl.b32 	%r22, %r21, 1;
	ld.global.u32 	%r23, [%rd4+20];
	add.s32 	%r24, %r23, %r22;
	st.global.u32 	[%rd4+20], %r24;
	ld.global.u32 	%r25, [%rd3+24];
	shl.b32 	%r26, %r25, 1;
	ld.global.u32 	%r27, [%rd4+24];
	add.s32 	%r28, %r27, %r26;
	st.global.u32 	[%rd4+24], %r28;
	ld.global.u32 	%r29, [%rd3+28];
	shl.b32 	%r30, %r29, 1;
	ld.global.u32 	%r31, [%rd4+28];
	add.s32 	%r32, %r31, %r30;
	st.global.u32 	[%rd4+28], %r32;
	ld.global.u32 	%r33, [%rd3+32];
	shl.b32 	%r34, %r33, 1;
	ld.global.u32 	%r35, [%rd4+32];
	add.s32 	%r36, %r35, %r34;
	st.global.u32 	[%rd4+32], %r36;
	ld.global.u32 	%r37, [%rd3+36];
	shl.b32 	%r38, %r37, 1;
	ld.global.u32 	%r39, [%rd4+36];
	add.s32 	%r40, %r39, %r38;
	st.global.u32 	[%rd4+36], %r40;
	ld.global.u32 	%r41, [%rd3+40];
	shl.b32 	%r42, %r41, 1;
	ld.global.u32 	%r43, [%rd4+40];
	add.s32 	%r44, %r43, %r42;
	st.global.u32 	[%rd4+40], %r44;
	ld.global.u32 	%r45, [%rd3+44];
	shl.b32 	%r46, %r45, 1;
	ld.global.u32 	%r47, [%rd4+44];
	add.s32 	%r48, %r47, %r46;
	st.global.u32 	[%rd4+44], %r48;
	ret;

}


// ===== COMPILED SASS (sm_100) =====

	.target	sm_100

	.elftype	@"ET_EXEC"


//--------------------- .note.nv.tkinfo           --------------------------
	.section	.note.nv.tkinfo,"",@"SHT_NOTE"
	.sectionflags	@"SHF_NOTE_NV_TKINFO"
	.tkinfo
        /*0018*/ 	.word	0x00000002
        /*0030*/ 	.string	""
        /*0030*/ 	.string	"ptxas"
        /*0030*/ 	.string	"Cuda compilation tools, release 13.0, V13.0.88"
        /*0030*/ 	.string	"Build cuda_13.0.r13.0/compiler.36424714_0"
        /*0030*/ 	.string	"-arch sm_100 -m 64 "



//--------------------- .note.nv.cuinfo           --------------------------
	.section	.note.nv.cuinfo,"",@"SHT_NOTE"
	.sectionflags	@"SHF_NOTE_NV_CUINFO"
        /*0018*/ 	.short	0x0002
        /*001a*/ 	.short	0x0064
        /*001c*/ 	.short	0x0082
	.zero		2


//--------------------- .nv.info                  --------------------------
	.section	.nv.info,"",@"SHT_CUDA_INFO"
	.align	4


	//----- nvinfo : EIATTR_REGCOUNT
	.align		4
        /*0000*/ 	.byte	0x04, 0x2f
        /*0002*/ 	.short	(.L_1 - .L_0)
	.align		4
.L_0:
        /*0004*/ 	.word	index@(_Z6unrollPiS_)
        /*0008*/ 	.word	0x00000010


	//----- nvinfo : EIATTR_FRAME_SIZE
	.align		4
.L_1:
        /*000c*/ 	.byte	0x04, 0x11
        /*000e*/ 	.short	(.L_3 - .L_2)
	.align		4
.L_2:
        /*0010*/ 	.word	index@(_Z6unrollPiS_)
        /*0014*/ 	.word	0x00000000


	//----- nvinfo : EIATTR_REGCOUNT
	.align		4
.L_3:
        /*0018*/ 	.byte	0x04, 0x2f
        /*001a*/ 	.short	(.L_5 - .L_4)
	.align		4
.L_4:
        /*001c*/ 	.word	index@(_Z10not_unrollPiS_)
        /*0020*/ 	.word	0x00000010


	//----- nvinfo : EIATTR_FRAME_SIZE
	.align		4
.L_5:
        /*0024*/ 	.byte	0x04, 0x11
        /*0026*/ 	.short	(.L_7 - .L_6)
	.align		4
.L_6:
        /*0028*/ 	.word	index@(_Z10not_unrollPiS_)
        /*002c*/ 	.word	0x00000000


	//----- nvinfo : EIATTR_MIN_STACK_SIZE
	.align		4
.L_7:
        /*0030*/ 	.byte	0x04, 0x12
        /*0032*/ 	.short	(.L_9 - .L_8)
	.align		4
.L_8:
        /*0034*/ 	.word	index@(_Z10not_unrollPiS_)
        /*0038*/ 	.word	0x00000000


	//----- nvinfo : EIATTR_MIN_STACK_SIZE
	.align		4
.L_9:
        /*003c*/ 	.byte	0x04, 0x12
        /*003e*/ 	.short	(.L_11 - .L_10)
	.align		4
.L_10:
        /*0040*/ 	.word	index@(_Z6unrollPiS_)
        /*0044*/ 	.word	0x00000000
.L_11:


//--------------------- .nv.compat                --------------------------
	.section	.nv.compat,"",@"SHT_CUDA_COMPAT_INFO"
	.align	4
        /*0000*/ 	.byte	0x02, 0x09, 0x00, 0x00, 0x02, 0x02, 0x01, 0x00, 0x02, 0x05, 0x05, 0x00, 0x03, 0x07, 0x01, 0x01
        /*0010*/ 	.byte	0x02, 0x03, 0x00, 0x00, 0x02, 0x06, 0x01, 0x00, 0x04, 0x0b, 0x08, 0x00, 0x09, 0x00, 0x00, 0x00
        /*0020*/ 	.byte	0x00, 0x00, 0x00, 0x00


//--------------------- .nv.info._Z10not_unrollPiS_ --------------------------
	.section	.nv.info._Z10not_unrollPiS_,"",@"SHT_CUDA_INFO"
	.sectionflags	@""
	.align	4


	//----- nvinfo : EIATTR_CUDA_API_VERSION
	.align		4
        /*0000*/ 	.byte	0x04, 0x37
        /*0002*/ 	.short	(.L_13 - .L_12)
.L_12:
        /*0004*/ 	.word	0x00000082


	//----- nvinfo : EIATTR_KPARAM_INFO
	.align		4
.L_13:
        /*0008*/ 	.byte	0x04, 0x17
        /*000a*/ 	.short	(.L_15 - .L_14)
.L_14:
        /*000c*/ 	.word	0x00000000
        /*0010*/ 	.short	0x0001
        /*0012*/ 	.short	0x0008
        /*0014*/ 	.byte	0x00, 0xf5, 0x21, 0x00


	//----- nvinfo : EIATTR_KPARAM_INFO
	.align		4
.L_15:
        /*0018*/ 	.byte	0x04, 0x17
        /*001a*/ 	.short	(.L_17 - .L_16)
.L_16:
        /*001c*/ 	.word	0x00000000
        /*0020*/ 	.short	0x0000
        /*0022*/ 	.short	0x0000
        /*0024*/ 	.byte	0x00, 0xf5, 0x21, 0x00


	//----- nvinfo : EIATTR_SPARSE_MMA_MASK
	.align		4
.L_17:
        /*0028*/ 	.byte	0x03, 0x50
        /*002a*/ 	.short	0x0000


	//----- nvinfo : EIATTR_MAXREG_COUNT
	.align		4
        /*002c*/ 	.byte	0x03, 0x1b
        /*002e*/ 	.short	0x00ff


	//----- nvinfo : EIATTR_MERCURY_ISA_VERSION
	.align		4
        /*0030*/ 	.byte	0x03, 0x5f
        /*0032*/ 	.short	0x0101


	//----- nvinfo : EIATTR_VRC_CTA_INIT_COUNT
	.align		4
        /*0034*/ 	.byte	0x02, 0x4a
	.zero		1
	.zero		1


	//----- nvinfo : EIATTR_EXIT_INSTR_OFFSETS
	.align		4
        /*0038*/ 	.byte	0x04, 0x1c
        /*003a*/ 	.short	(.L_19 - .L_18)


	//   ....[0]....
.L_18:
        /*003c*/ 	.word	0x00000340


	//----- nvinfo : EIATTR_CBANK_PARAM_SIZE
	.align		4
.L_19:
        /*0040*/ 	.byte	0x03, 0x19
        /*0042*/ 	.short	0x0010


	//----- nvinfo : EIATTR_PARAM_CBANK
	.align		4
        /*0044*/ 	.byte	0x04, 0x0a
        /*0046*/ 	.short	(.L_21 - .L_20)
	.align		4
.L_20:
        /*0048*/ 	.word	index@(.nv.constant0._Z10not_unrollPiS_)
        /*004c*/ 	.short	0x0380
        /*004e*/ 	.short	0x0010


	//----- nvinfo : EIATTR_SW_WAR
	.align		4
.L_21:
        /*0050*/ 	.byte	0x04, 0x36
        /*0052*/ 	.short	(.L_23 - .L_22)
.L_22:
        /*0054*/ 	.word	0x00000008
.L_23:


//--------------------- .nv.info._Z6unrollPiS_    --------------------------
	.section	.nv.info._Z6unrollPiS_,"",@"SHT_CUDA_INFO"
	.sectionflags	@""
	.align	4


	//----- nvinfo : EIATTR_CUDA_API_VERSION
	.align		4
        /*0000*/ 	.byte	0x04, 0x37
        /*0002*/ 	.short	(.L_25 - .L_24)
.L_24:
        /*0004*/ 	.word	0x00000082


	//----- nvinfo : EIATTR_KPARAM_INFO
	.align		4
.L_25:
        /*0008*/ 	.byte	0x04, 0x17
        /*000a*/ 	.short	(.L_27 - .L_26)
.L_26:
        /*000c*/ 	.word	0x00000000
        /*0010*/ 	.short	0x0001
        /*0012*/ 	.short	0x0008
        /*0014*/ 	.byte	0x00, 0xf5, 0x21, 0x00


	//----- nvinfo : EIATTR_KPARAM_INFO
	.align		4
.L_27:
        /*0018*/ 	.byte	0x04, 0x17
        /*001a*/ 	.short	(.L_29 - .L_28)
.L_28:
        /*001c*/ 	.word	0x00000000
        /*0020*/ 	.short	0x0000
        /*0022*/ 	.short	0x0000
        /*0024*/ 	.byte	0x00, 0xf5, 0x21, 0x00


	//----- nvinfo : EIATTR_SPARSE_MMA_MASK
	.align		4
.L_29:
        /*0028*/ 	.byte	0x03, 0x50
        /*002a*/ 	.short	0x0000


	//----- nvinfo : EIATTR_MAXREG_COUNT
	.align		4
        /*002c*/ 	.byte	0x03, 0x1b
        /*002e*/ 	.short	0x00ff


	//----- nvinfo : EIATTR_MERCURY_ISA_VERSION
	.align		4
        /*0030*/ 	.byte	0x03, 0x5f
        /*0032*/ 	.short	0x0101


	//----- nvinfo : EIATTR_VRC_CTA_INIT_COUNT
	.align		4
        /*0034*/ 	.byte	0x02, 0x4a
	.zero		1
	.zero		1


	//----- nvinfo : EIATTR_EXIT_INSTR_OFFSETS
	.align		4
        /*0038*/ 	.byte	0x04, 0x1c
        /*003a*/ 	.short	(.L_31 - .L_30)


	//   ....[0]....
.L_30:
        /*003c*/ 	.word	0x00000340


	//----- nvinfo : EIATTR_CBANK_PARAM_SIZE
	.align		4
.L_31:
        /*0040*/ 	.byte	0x03, 0x19
        /*0042*/ 	.short	0x0010


	//----- nvinfo : EIATTR_PARAM_CBANK
	.align		4
        /*0044*/ 	.byte	0x04, 0x0a
        /*0046*/ 	.short	(.L_33 - .L_32)
	.align		4
.L_32:
        /*0048*/ 	.word	index@(.nv.constant0._Z6unrollPiS_)
        /*004c*/ 	.short	0x0380
        /*004e*/ 	.short	0x0010


	//----- nvinfo : EIATTR_SW_WAR
	.align		4
.L_33:
        /*0050*/ 	.byte	0x04, 0x36
        /*0052*/ 	.short	(.L_35 - .L_34)
.L_34:
        /*0054*/ 	.word	0x00000008
.L_35:


//--------------------- .nv.callgraph             --------------------------
	.section	.nv.callgraph,"",@"SHT_CUDA_CALLGRAPH"
	.align	4
	.sectionentsize	8
	.align		4
        /*0000*/ 	.word	0x00000000
	.align		4
        /*0004*/ 	.word	0xffffffff
	.align		4
        /*0008*/ 	.word	0x00000000
	.align		4
        /*000c*/ 	.word	0xfffffffe
	.align		4
        /*0010*/ 	.word	0x00000000
	.align		4
        /*0014*/ 	.word	0xfffffffd
	.align		4
        /*0018*/ 	.word	0x00000000
	.align		4
        /*001c*/ 	.word	0xfffffffc


//--------------------- .text._Z10not_unrollPiS_  --------------------------
	.section	.text._Z10not_unrollPiS_,"ax",@progbits
	.align	128
        .global         _Z10not_unrollPiS_
        .type           _Z10not_unrollPiS_,@function
        .size           _Z10not_unrollPiS_,(.L_x_2 - _Z10not_unrollPiS_)
        .other          _Z10not_unrollPiS_,@"STO_CUDA_ENTRY STV_DEFAULT"
_Z10not_unrollPiS_:
.text._Z10not_unrollPiS_:
[----:B------:R-:W-:Y:S08]  /*0000*/  LDC R1, c[0x0][0x37c] ;  /* 0x0000df00ff017b82 */ /* 0x000ff00000000800 */
[----:B------:R-:W0:Y:S01]  /*0010*/  LDC.64 R4, c[0x0][0x388] ;  /* 0x0000e200ff047b82 */ /* 0x000e220000000a00 */
[----:B------:R-:W0:Y:S07]  /*0020*/  LDCU.64 UR4, c[0x0][0x358] ;  /* 0x00006b00ff0477ac */ /* 0x000e2e0008000a00 */
[----:B------:R-:W1:Y:S01]  /*0030*/  LDC.64 R2, c[0x0][0x380] ;  /* 0x0000e000ff027b82 */ /* 0x000e620000000a00 */
[----:B0-----:R-:W2:Y:S04]  /*0040*/  LDG.E R0, desc[UR4][R4.64] ;  /* 0x0000000404007981 */ /* 0x001ea8000c1e1900 */
[----:B-1----:R-:W2:Y:S04]  /*0050*/  LDG.E R7, desc[UR4][R2.64] ;  /* 0x0000000402077981 */ /* 0x002ea8000c1e1900 */
[----:B------:R-:W3:Y:S04]  /*0060*/  LDG.E R9, desc[UR4][R2.64+0x4] ;  /* 0x0000040402097981 */ /* 0x000ee8000c1e1900 */
[----:B------:R-:W4:Y:S04]  /*0070*/  LDG.E R11, desc[UR4][R2.64+0x8] ;  /* 0x00000804020b7981 */ /* 0x000f28000c1e1900 */
[----:B------:R-:W5:Y:S01]  /*0080*/  LDG.E R13, desc[UR4][R2.64+0xc] ;  /* 0x00000c04020d7981 */ /* 0x000f62000c1e1900 */
[----:B--2---:R-:W-:-:S05]  /*0090*/  IMAD R7, R0, 0x2, R7 ;  /* 0x0000000200077824 */ /* 0x004fca00078e0207 */
[----:B------:R0:W-:Y:S04]  /*00a0*/  STG.E desc[UR4][R2.64], R7 ;  /* 0x0000000702007986 */ /* 0x0001e8000c101904 */
[----:B------:R-:W3:Y:S04]  /*00b0*/  LDG.E R0, desc[UR4][R4.64+0x4] ;  /* 0x0000040404007981 */ /* 0x000ee8000c1e1900 */
[----:B0-----:R-:W2:Y:S01]  /*00c0*/  LDG.E R7, desc[UR4][R2.64+0x10] ;  /* 0x0000100402077981 */ /* 0x001ea2000c1e1900 */
[----:B---3--:R-:W-:-:S05]  /*00d0*/  IMAD R9, R0, 0x2, R9 ;  /* 0x0000000200097824 */ /* 0x008fca00078e0209 */
[----:B------:R0:W-:Y:S04]  /*00e0*/  STG.E desc[UR4][R2.64+0x4], R9 ;  /* 0x0000040902007986 */ /* 0x0001e8000c101904 */
[----:B------:R-:W4:Y:S04]  /*00f0*/  LDG.E R0, desc[UR4][R4.64+0x8] ;  /* 0x0000080404007981 */ /* 0x000f28000c1e1900 */
[----:B0-----:R-:W3:Y:S01]  /*0100*/  LDG.E R9, desc[UR4][R2.64+0x14] ;  /* 0x0000140402097981 */ /* 0x001ee2000c1e1900 */
[----:B----4-:R-:W-:-:S05]  /*0110*/  LEA R11, R0, R11, 0x1 ;  /* 0x0000000b000b7211 */ /* 0x010fca00078e08ff */
[----:B------:R0:W-:Y:S04]  /*0120*/  STG.E desc[UR4][R2.64+0x8], R11 ;  /* 0x0000080b02007986 */ /* 0x0001e8000c101904 */
[----:B------:R-:W5:Y:S04]  /*0130*/  LDG.E R0, desc[UR4][R4.64+0xc] ;  /* 0x00000c0404007981 */ /* 0x000f68000c1e1900 */
[----:B0-----:R-:W4:Y:S01]  /*0140*/  LDG.E R11, desc[UR4][R2.64+0x18] ;  /* 0x00001804020b7981 */ /* 0x001f22000c1e1900 */
[----:B-----5:R-:W-:-:S05]  /*0150*/  IMAD R13, R0, 0x2, R13 ;  /* 0x00000002000d7824 */ /* 0x020fca00078e020d */
[----:B------:R0:W-:Y:S04]  /*0160*/  STG.E desc[UR4][R2.64+0xc], R13 ;  /* 0x00000c0d02007986 */ /* 0x0001e8000c101904 */
[----:B------:R-:W2:Y:S04]  /*0170*/  LDG.E R0, desc[UR4][R4.64+0x10] ;  /* 0x0000100404007981 */ /* 0x000ea8000c1e1900 */
[----:B0-----:R-:W5:Y:S01]  /*0180*/  LDG.E R13, desc[UR4][R2.64+0x1c] ;  /* 0x00001c04020d7981 */ /* 0x001f62000c1e1900 */
[----:B--2---:R-:W-:-:S05]  /*0190*/  LEA R7, R0, R7, 0x1 ;  /* 0x0000000700077211 */ /* 0x004fca00078e08ff */
        /* <DEDUP_REMOVED lines=16> */
[----:B------:R-:W-:Y:S04]  /*02a0*/  STG.E desc[UR4][R2.64+0x20], R7 ;  /* 0x0000200702007986 */ /* 0x000fe8000c101904 */
[----:B------:R-:W3:Y:S02]  /*02b0*/  LDG.E R0, desc[UR4][R4.64+0x24] ;  /* 0x0000240404007981 */ /* 0x000ee4000c1e1900 */
[----:B---3--:R-:W-:-:S05]  /*02c0*/  IMAD R9, R0, 0x2, R9 ;  /* 0x0000000200097824 */ /* 0x008fca00078e0209 */
[----:B------:R-:W-:Y:S04]  /*02d0*/  STG.E desc[UR4][R2.64+0x24], R9 ;  /* 0x0000240902007986 */ /* 0x000fe8000c101904 */
[----:B------:R-:W4:Y:S02]  /*02e0*/  LDG.E R0, desc[UR4][R4.64+0x28] ;  /* 0x0000280404007981 */ /* 0x000f24000c1e1900 */
[----:B----4-:R-:W-:-:S05]  /*02f0*/  LEA R11, R0, R11, 0x1 ;  /* 0x0000000b000b7211 */ /* 0x010fca00078e08ff */
[----:B------:R-:W-:Y:S04]  /*0300*/  STG.E desc[UR4][R2.64+0x28], R11 ;  /* 0x0000280b02007986 */ /* 0x000fe8000c101904 */
[----:B------:R-:W5:Y:S02]  /*0310*/  LDG.E R0, desc[UR4][R4.64+0x2c] ;  /* 0x00002c0404007981 */ /* 0x000f64000c1e1900 */
[----:B-----5:R-:W-:-:S05]  /*0320*/  LEA R13, R0, R13, 0x1 ;  /* 0x0000000d000d7211 */ /* 0x020fca00078e08ff */
[----:B------:R-:W-:Y:S01]  /*0330*/  STG.E desc[UR4][R2.64+0x2c], R13 ;  /* 0x00002c0d02007986 */ /* 0x000fe2000c101904 */
[----:B------:R-:W-:Y:S05]  /*0340*/  EXIT ;  /* 0x000000000000794d */ /* 0x000fea0003800000 */
.L_x_0:
[----:B------:R-:W-:-:S00]  /*0350*/  BRA `(.L_x_0) ;  /* 0xfffffffc00fc7947 */ /* 0x000fc0000383ffff */
[----:B------:R-:W-:-:S00]  /*0360*/  NOP ;  /* 0x0000000000007918 */ /* 0x000fc00000000000 */
        /* <DEDUP_REMOVED lines=9> */
.L_x_2:


//--------------------- .text._Z6unrollPiS_       --------------------------
	.section	.text._Z6unrollPiS_,"ax",@progbits
	.align	128
        .global         _Z6unrollPiS_
        .type           _Z6unrollPiS_,@function
        .size           _Z6unrollPiS_,(.L_x_3 - _Z6unrollPiS_)
        .other          _Z6unrollPiS_,@"STO_CUDA_ENTRY STV_DEFAULT"
_Z6unrollPiS_:
.text._Z6unrollPiS_:
        /* <DEDUP_REMOVED lines=53> */
.L_x_1:
        /* <DEDUP_REMOVED lines=11> */
.L_x_3:


//--------------------- .nv.shared.reserved.0     --------------------------
	.section	.nv.shared.reserved.0,"aw",@nobits
	.weak		__nv_reservedSMEM_offset_0_alias
	.size		__nv_reservedSMEM_offset_0_alias, 0, 64
	.other		__nv_reservedSMEM_offset_0_alias,@"STO_CUDA_RESERVED_SHARED STV_DEFAULT"
__nv_reservedSMEM_offset_0_alias:
	.zero		0
	.zero		64


//--------------------- .nv.constant0._Z10not_unrollPiS_ --------------------------
	.section	.nv.constant0._Z10not_unrollPiS_,"a",@progbits
	.sectionflags	@""
	.align	4
.nv.constant0._Z10not_unrollPiS_:
	.zero		912


//--------------------- .nv.constant0._Z6unrollPiS_ --------------------------
	.section	.nv.constant0._Z6unrollPiS_,"a",@progbits
	.sectionflags	@""
	.align	4
.nv.constant0._Z6unrollPiS_:
	.zero		912


//--------------------- SYMBOLS --------------------------

	.type		.nv.reservedSmem.offset0,@object
	.size		.nv.reservedSmem.offset0,0x4
